	.headerflags	@"EF_CUDA_TEXMODE_UNIFIED EF_CUDA_64BIT_ADDRESS EF_CUDA_ACCELERATORS EF_CUDA_SM90 EF_CUDA_VIRTUAL_SM(EF_CUDA_SM90)"
	.elftype	@"ET_EXEC"


//--------------------- .nv.info                  --------------------------
	.section	.nv.info,"",@"SHT_CUDA_INFO"
	.align	4


	//----- nvinfo : EIATTR_REGCOUNT
	.align		4
        /*0000*/ 	.byte	0x04, 0x2f
        /*0002*/ 	.short	(.L_3 - .L_2)
	.align		4
.L_2:
        /*0004*/ 	.word	index@(triton_poi_fused_sum_12)
        /*0008*/ 	.word	0x00000020


	//----- nvinfo : EIATTR_MIN_STACK_SIZE
	.align		4
.L_3:
        /*000c*/ 	.byte	0x04, 0x12
        /*000e*/ 	.short	(.L_5 - .L_4)
	.align		4
.L_4:
        /*0010*/ 	.word	index@(triton_poi_fused_sum_12)
        /*0014*/ 	.word	0x00000000


	//----- nvinfo : EIATTR_FRAME_SIZE
	.align		4
.L_5:
        /*0018*/ 	.byte	0x04, 0x11
        /*001a*/ 	.short	(.L_7 - .L_6)
	.align		4
.L_6:
        /*001c*/ 	.word	index@(triton_poi_fused_sum_12)
        /*0020*/ 	.word	0x00000000


	//----- nvinfo : EIATTR_MIN_STACK_SIZE
	.align		4
.L_7:
        /*0024*/ 	.byte	0x04, 0x12
        /*0026*/ 	.short	(.L_9 - .L_8)
	.align		4
.L_8:
        /*0028*/ 	.word	index@(triton_poi_fused_sum_12)
        /*002c*/ 	.word	0x00000000
.L_9:


//--------------------- .nv.info.triton_poi_fused_sum_12 --------------------------
	.section	.nv.info.triton_poi_fused_sum_12,"",@"SHT_CUDA_INFO"
	.sectionflags	@""
	.align	4


	//----- nvinfo : EIATTR_CUDA_API_VERSION
	.align		4
        /*0000*/ 	.byte	0x04, 0x37
        /*0002*/ 	.short	(.L_11 - .L_10)
.L_10:
        /*0004*/ 	.word	0x0000007c


	//----- nvinfo : EIATTR_KPARAM_INFO
	.align		4
.L_11:
        /*0008*/ 	.byte	0x04, 0x17
        /*000a*/ 	.short	(.L_13 - .L_12)
.L_12:
        /*000c*/ 	.word	0x00000000
        /*0010*/ 	.short	0x0008
        /*0012*/ 	.short	0x0040
        /*0014*/ 	.byte	0x00, 0xf0, 0x11, 0x00


	//----- nvinfo : EIATTR_KPARAM_INFO
	.align		4
.L_13:
        /*0018*/ 	.byte	0x04, 0x17
        /*001a*/ 	.short	(.L_15 - .L_14)
.L_14:
        /*001c*/ 	.word	0x00000000
        /*0020*/ 	.short	0x0007
        /*0022*/ 	.short	0x0038
        /*0024*/ 	.byte	0x00, 0xf4, 0x21, 0x00


	//----- nvinfo : EIATTR_KPARAM_INFO
	.align		4
.L_15:
        /*0028*/ 	.byte	0x04, 0x17
        /*002a*/ 	.short	(.L_17 - .L_16)
.L_16:
        /*002c*/ 	.word	0x00000000
        /*0030*/ 	.short	0x0006
        /*0032*/ 	.short	0x0030
        /*0034*/ 	.byte	0x00, 0xf4, 0x21, 0x00


	//----- nvinfo : EIATTR_KPARAM_INFO
	.align		4
.L_17:
        /*0038*/ 	.byte	0x04, 0x17
        /*003a*/ 	.short	(.L_19 - .L_18)
.L_18:
        /*003c*/ 	.word	0x00000000
        /*0040*/ 	.short	0x0005
        /*0042*/ 	.short	0x0028
        /*0044*/ 	.byte	0x00, 0xf4, 0x21, 0x00


	//----- nvinfo : EIATTR_KPARAM_INFO
	.align		4
.L_19:
        /*0048*/ 	.byte	0x04, 0x17
        /*004a*/ 	.short	(.L_21 - .L_20)
.L_20:
        /*004c*/ 	.word	0x00000000
        /*0050*/ 	.short	0x0004
        /*0052*/ 	.short	0x0020
        /*0054*/ 	.byte	0x00, 0xf4, 0x21, 0x00


	//----- nvinfo : EIATTR_KPARAM_INFO
	.align		4
.L_21:
        /*0058*/ 	.byte	0x04, 0x17
        /*005a*/ 	.short	(.L_23 - .L_22)
.L_22:
        /*005c*/ 	.word	0x00000000
        /*0060*/ 	.short	0x0003
        /*0062*/ 	.short	0x0018
        /*0064*/ 	.byte	0x00, 0xf4, 0x21, 0x00


	//----- nvinfo : EIATTR_KPARAM_INFO
	.align		4
.L_23:
        /*0068*/ 	.byte	0x04, 0x17
        /*006a*/ 	.short	(.L_25 - .L_24)
.L_24:
        /*006c*/ 	.word	0x00000000
        /*0070*/ 	.short	0x0002
        /*0072*/ 	.short	0x0010
        /*0074*/ 	.byte	0x00, 0xf4, 0x21, 0x00


	//----- nvinfo : EIATTR_KPARAM_INFO
	.align		4
.L_25:
        /*0078*/ 	.byte	0x04, 0x17
        /*007a*/ 	.short	(.L_27 - .L_26)
.L_26:
        /*007c*/ 	.word	0x00000000
        /*0080*/ 	.short	0x0001
        /*0082*/ 	.short	0x0008
        /*0084*/ 	.byte	0x00, 0xf4, 0x21, 0x00


	//----- nvinfo : EIATTR_KPARAM_INFO
	.align		4
.L_27:
        /*0088*/ 	.byte	0x04, 0x17
        /*008a*/ 	.short	(.L_29 - .L_28)
.L_28:
        /*008c*/ 	.word	0x00000000
        /*0090*/ 	.short	0x0000
        /*0092*/ 	.short	0x0000
        /*0094*/ 	.byte	0x00, 0xf4, 0x21, 0x00


	//----- nvinfo : EIATTR_SPARSE_MMA_MASK
	.align		4
.L_29:
        /*0098*/ 	.byte	0x03, 0x50
        /*009a*/ 	.short	0x0000


	//----- nvinfo : EIATTR_MAXREG_COUNT
	.align		4
        /*009c*/ 	.byte	0x03, 0x1b
        /*009e*/ 	.short	0x00ff


	//----- nvinfo : EIATTR_EXIT_INSTR_OFFSETS
	.align		4
        /*00a0*/ 	.byte	0x04, 0x1c
        /*00a2*/ 	.short	(.L_31 - .L_30)


	//   ....[0]....
.L_30:
        /*00a4*/ 	.word	0x00000840


	//   ....[1]....
        /*00a8*/ 	.word	0x00000860


	//----- nvinfo : EIATTR_REQNTID
	.align		4
.L_31:
        /*00ac*/ 	.byte	0x04, 0x10
        /*00ae*/ 	.short	(.L_33 - .L_32)
.L_32:
        /*00b0*/ 	.word	0x00000080
        /*00b4*/ 	.word	0x00000001
        /*00b8*/ 	.word	0x00000001


	//----- nvinfo : EIATTR_CBANK_PARAM_SIZE
	.align		4
.L_33:
        /*00bc*/ 	.byte	0x03, 0x19
        /*00be*/ 	.short	0x0044


	//----- nvinfo : EIATTR_PARAM_CBANK
	.align		4
        /*00c0*/ 	.byte	0x04, 0x0a
        /*00c2*/ 	.short	(.L_35 - .L_34)
	.align		4
.L_34:
        /*00c4*/ 	.word	index@(.nv.constant0.triton_poi_fused_sum_12)
        /*00c8*/ 	.short	0x0210
        /*00ca*/ 	.short	0x0044


	//----- nvinfo : EIATTR_SW_WAR
	.align		4
.L_35:
        /*00cc*/ 	.byte	0x04, 0x36
        /*00ce*/ 	.short	(.L_37 - .L_36)
.L_36:
        /*00d0*/ 	.word	0x00000008
.L_37:


//--------------------- .nv.callgraph             --------------------------
	.section	.nv.callgraph,"",@"SHT_CUDA_CALLGRAPH"
	.align	4
	.sectionentsize	8
	.align		4
        /*0000*/ 	.word	0x00000000
	.align		4
        /*0004*/ 	.word	0xffffffff
	.align		4
        /*0008*/ 	.word	0x00000000
	.align		4
        /*000c*/ 	.word	0xfffffffe
	.align		4
        /*0010*/ 	.word	0x00000000
	.align		4
        /*0014*/ 	.word	0xfffffffd
	.align		4
        /*0018*/ 	.word	0x00000000
	.align		4
        /*001c*/ 	.word	0xfffffffc


//--------------------- .nv.constant4             --------------------------
	.section	.nv.constant4,"a",@progbits
	.align	8
	.align		8
.nv.constant4:
        /*0000*/ 	.dword	_$_str
	.align		8
        /*0008*/ 	.dword	_$_str_$_2


//--------------------- .text.triton_poi_fused_sum_12 --------------------------
	.section	.text.triton_poi_fused_sum_12,"ax",@progbits
	.align	128
        .global         triton_poi_fused_sum_12
        .type           triton_poi_fused_sum_12,@function
        .size           triton_poi_fused_sum_12,(.L_x_1 - triton_poi_fused_sum_12)
        .other          triton_poi_fused_sum_12,@"STO_CUDA_ENTRY STV_DEFAULT"
triton_poi_fused_sum_12:
.text.triton_poi_fused_sum_12:
[----:B------:R-:W0:Y:S08]  /*0000*/  LDC R1, c[0x0][0x28] ;  /* 0x00000a00ff017b82 */ /* 0x000e300000000800 */
[----:B------:R-:W1:Y:S01]  /*0010*/  LDC.64 R2, c[0x0][0x220] ;  /* 0x00008800ff027b82 */ /* 0x000e620000000a00 */
[----:B------:R-:W-:Y:S01]  /*0020*/  ULDC.64 UR4, c[0x0][0x208] ;  /* 0x0000820000047ab9 */ /* 0x000fe20000000a00 */
[----:B------:R-:W2:Y:S01]  /*0030*/  S2R R7, SR_TID.X ;  /* 0x0000000000077919 */ /* 0x000ea20000002100 */
[----:B------:R-:W3:Y:S05]  /*0040*/  S2R R5, SR_CTAID.X ;  /* 0x0000000000057919 */ /* 0x000eea0000002500 */
[----:B------:R-:W4:Y:S01]  /*0050*/  LDC.64 R16, c[0x0][0x210] ;  /* 0x00008400ff107b82 */ /* 0x000f220000000a00 */
[----:B-1----:R-:W5:Y:S04]  /*0060*/  LDG.E R0, desc[UR4][R2.64] ;  /* 0x0000000402007981 */ /* 0x002f68000c1e1900 */
[----:B------:R-:W3:Y:S04]  /*0070*/  LDG.E R4, desc[UR4][R2.64+0x4] ;  /* 0x0000040402047981 */ /* 0x000ee8000c1e1900 */
[----:B------:R1:W4:Y:S01]  /*0080*/  LDG.E R20, desc[UR4][R2.64+0x8] ;  /* 0x0000080402147981 */ /* 0x000322000c1e1900 */
[----:B------:R-:W1:Y:S01]  /*0090*/  LDC.64 R18, c[0x0][0x218] ;  /* 0x00008600ff127b82 */ /* 0x000e620000000a00 */
[----:B------:R-:W-:Y:S01]  /*00a0*/  HFMA2.MMA R21, -RZ, RZ, 1.625, 0 ;  /* 0x3e800000ff157435 */ /* 0x000fe200000001ff */
[----:B------:R-:W-:-:S02]  /*00b0*/  CS2R R10, SRZ ;  /* 0x00000000000a7805 */ /* 0x000fc4000001ff00 */
[----:B------:R-:W-:-:S04]  /*00c0*/  CS2R R12, SRZ ;  /* 0x00000000000c7805 */ /* 0x000fc8000001ff00 */
[----:B------:R-:W1:Y:S08]  /*00d0*/  LDC.64 R22, c[0x0][0x228] ;  /* 0x00008a00ff167b82 */ /* 0x000e700000000a00 */
[----:B------:R-:W1:Y:S01]  /*00e0*/  LDC.64 R28, c[0x0][0x230] ;  /* 0x00008c00ff1c7b82 */ /* 0x000e620000000a00 */
[----:B-----5:R-:W-:Y:S01]  /*00f0*/  FADD R6, R0, 9.9999997473787516356e-06 ;  /* 0x3727c5ac00067421 */ /* 0x020fe20000000000 */
[----:B--2---:R-:W-:Y:S01]  /*0100*/  SHF.L.U32 R0, R7, 0x1, RZ ;  /* 0x0000000107007819 */ /* 0x004fe200000006ff */
[----:B---3--:R-:W-:-:S03]  /*0110*/  FADD R4, R4, 9.9999997473787516356e-06 ;  /* 0x3727c5ac04047421 */ /* 0x008fc60000000000 */
[----:B------:R-:W-:Y:S01]  /*0120*/  LOP3.LUT R0, R0, 0xfe, RZ, 0xc0, !PT ;  /* 0x000000fe00007812 */ /* 0x000fe200078ec0ff */
[----:B------:R-:W2:Y:S03]  /*0130*/  MUFU.SQRT R6, R6 ;  /* 0x0000000600067308 */ /* 0x000ea60000002000 */
[----:B------:R-:W-:-:S04]  /*0140*/  LEA R0, R5, R0, 0x8 ;  /* 0x0000000005007211 */ /* 0x000fc800078e40ff */
[----:B------:R-:W-:Y:S01]  /*0150*/  SHF.R.S32.HI R7, RZ, 0x1f, R0 ;  /* 0x0000001fff077819 */ /* 0x000fe20000011400 */
[----:B------:R1:W3:Y:S01]  /*0160*/  MUFU.SQRT R5, R4 ;  /* 0x0000000400057308 */ /* 0x0002e20000002000 */
[----:B------:R-:W-:Y:S02]  /*0170*/  ISETP.GE.AND P0, PT, R0, 0x100, PT ;  /* 0x000001000000780c */ /* 0x000fe40003f06270 */
[----:B------:R-:W-:Y:S02]  /*0180*/  LEA.HI R7, R7, R0, RZ, 0x4 ;  /* 0x0000000007077211 */ /* 0x000fe400078f20ff */
[C---:B--2---:R-:W-:Y:S02]  /*0190*/  FSETP.GT.AND P1, PT, R6.reuse, 8.50705917302346158658e+37, PT ;  /* 0x7e8000000600780b */ /* 0x044fe40003f24000 */
[----:B------:R-:W-:Y:S01]  /*01a0*/  FSETP.GEU.AND P3, PT, R6, 1.175494350822287508e-38, PT ;  /* 0x008000000600780b */ /* 0x000fe20003f6e000 */
[----:B01----:R-:W2:Y:S01]  /*01b0*/  LDG.E R4, desc[UR4][R18.64+0x4] ;  /* 0x0000040412047981 */ /* 0x003ea2000c1e1900 */
[----:B------:R-:W-:-:S02]  /*01c0*/  LOP3.LUT R3, R7, 0xfffffff0, RZ, 0xc0, !PT ;  /* 0xfffffff007037812 */ /* 0x000fc400078ec0ff */
[----:B------:R-:W-:Y:S02]  /*01d0*/  SHF.R.S32.HI R25, RZ, 0x4, R7 ;  /* 0x00000004ff197819 */ /* 0x000fe40000011407 */
[----:B------:R-:W-:Y:S02]  /*01e0*/  IADD3 R2, R0, -R3, RZ ;  /* 0x8000000300027210 */ /* 0x000fe40007ffe0ff */
[----:B------:R-:W-:Y:S02]  /*01f0*/  FSEL R3, R21, 1, P1 ;  /* 0x3f80000015037808 */ /* 0x000fe40000800000 */
[----:B---3--:R-:W-:Y:S01]  /*0200*/  FSETP.GT.AND P2, PT, R5, 8.50705917302346158658e+37, PT ;  /* 0x7e8000000500780b */ /* 0x008fe20003f44000 */
[----:B------:R-:W-:Y:S01]  /*0210*/  @P1 FMUL R6, R6, 0.25 ;  /* 0x3e80000006061820 */ /* 0x000fe20000400000 */
[----:B------:R-:W-:Y:S02]  /*0220*/  IMAD R25, R25, 0x30, R2 ;  /* 0x0000003019197824 */ /* 0x000fe400078e0202 */
[----:B------:R-:W-:Y:S01]  /*0230*/  @!P3 FMUL R3, R3, 16777216 ;  /* 0x4b8000000303b820 */ /* 0x000fe20000400000 */
[----:B------:R-:W-:Y:S01]  /*0240*/  FSETP.GEU.AND P4, PT, R5, 1.175494350822287508e-38, PT ;  /* 0x008000000500780b */ /* 0x000fe20003f8e000 */
[----:B------:R-:W-:Y:S01]  /*0250*/  @!P3 FMUL R6, R6, 16777216 ;  /* 0x4b8000000606b820 */ /* 0x000fe20000400000 */
[----:B----4-:R-:W-:Y:S01]  /*0260*/  IMAD.WIDE R8, R25, 0x4, R16 ;  /* 0x0000000419087825 */ /* 0x010fe200078e0210 */
[----:B------:R-:W-:-:S02]  /*0270*/  IADD3 R26, R25, 0x10, RZ ;  /* 0x00000010191a7810 */ /* 0x000fc40007ffe0ff */
[----:B------:R0:W1:Y:S02]  /*0280*/  MUFU.RCP R2, R6 ;  /* 0x0000000600027308 */ /* 0x0000640000001000 */
[----:B------:R-:W3:Y:S01]  /*0290*/  @!P0 LDG.E.64 R10, desc[UR4][R8.64] ;  /* 0x00000004080a8981 */ /* 0x000ee2000c1e1b00 */
[----:B------:R-:W-:-:S05]  /*02a0*/  @P2 FMUL R5, R5, 0.25 ;  /* 0x3e80000005052820 */ /* 0x000fca0000400000 */
[----:B------:R-:W-:Y:S01]  /*02b0*/  @!P4 FMUL R5, R5, 16777216 ;  /* 0x4b8000000505c820 */ /* 0x000fe20000400000 */
[----:B0-----:R-:W-:Y:S01]  /*02c0*/  IMAD.WIDE R6, R26, 0x4, R16 ;  /* 0x000000041a067825 */ /* 0x001fe200078e0210 */
[----:B------:R-:W4:Y:S04]  /*02d0*/  LDG.E R9, desc[UR4][R28.64] ;  /* 0x000000041c097981 */ /* 0x000f28000c1e1900 */
[----:B------:R-:W0:Y:S01]  /*02e0*/  MUFU.RCP R5, R5 ;  /* 0x0000000500057308 */ /* 0x000e220000001000 */
[----:B-1----:R-:W-:Y:S01]  /*02f0*/  FMUL R2, R2, R3 ;  /* 0x0000000302027220 */ /* 0x002fe20000400000 */
[----:B------:R-:W2:Y:S04]  /*0300*/  @!P0 LDG.E.64 R12, desc[UR4][R6.64] ;  /* 0x00000004060c8981 */ /* 0x000ea8000c1e1b00 */
[----:B------:R-:W3:Y:S04]  /*0310*/  LDG.E R3, desc[UR4][R18.64] ;  /* 0x0000000412037981 */ /* 0x000ee8000c1e1900 */
[----:B------:R-:W5:Y:S04]  /*0320*/  LDG.E R8, desc[UR4][R28.64+0x4] ;  /* 0x000004041c087981 */ /* 0x000f68000c1e1900 */
[----:B------:R-:W4:Y:S04]  /*0330*/  LDG.E R6, desc[UR4][R22.64] ;  /* 0x0000000416067981 */ /* 0x000f28000c1e1900 */
[----:B------:R-:W5:Y:S01]  /*0340*/  LDG.E R7, desc[UR4][R22.64+0x4] ;  /* 0x0000040416077981 */ /* 0x000f62000c1e1900 */
[----:B------:R-:W-:-:S05]  /*0350*/  FSEL R24, R21, 1, P2 ;  /* 0x3f80000015187808 */ /* 0x000fca0001000000 */
[----:B------:R-:W-:-:S04]  /*0360*/  @!P4 FMUL R24, R24, 16777216 ;  /* 0x4b8000001818c820 */ /* 0x000fc80000400000 */
[----:B0-----:R-:W-:Y:S01]  /*0370*/  FMUL R5, R5, R24 ;  /* 0x0000001805057220 */ /* 0x001fe20000400000 */
[----:B------:R-:W-:Y:S01]  /*0380*/  FADD R24, R20, 9.9999997473787516356e-06 ;  /* 0x3727c5ac14187421 */ /* 0x000fe20000000000 */
[----:B------:R-:W-:Y:S02]  /*0390*/  IADD3 R27, R25, 0x20, RZ ;  /* 0x00000020191b7810 */ /* 0x000fe40007ffe0ff */
[----:B------:R-:W-:Y:S01]  /*03a0*/  CS2R R14, SRZ ;  /* 0x00000000000e7805 */ /* 0x000fe2000001ff00 */
[----:B------:R-:W5:Y:S01]  /*03b0*/  LDG.E R22, desc[UR4][R22.64+0x8] ;  /* 0x0000080416167981 */ /* 0x000f62000c1e1900 */
[----:B------:R-:W0:Y:S01]  /*03c0*/  MUFU.SQRT R20, R24 ;  /* 0x0000001800147308 */ /* 0x000e220000002000 */
[----:B------:R-:W-:-:S05]  /*03d0*/  IMAD.WIDE R16, R27, 0x4, R16 ;  /* 0x000000041b107825 */ /* 0x000fca00078e0210 */
[----:B------:R1:W5:Y:S04]  /*03e0*/  @!P0 LDG.E.64 R14, desc[UR4][R16.64] ;  /* 0x00000004100e8981 */ /* 0x000368000c1e1b00 */
[----:B------:R1:W5:Y:S01]  /*03f0*/  LDG.E R23, desc[UR4][R28.64+0x8] ;  /* 0x000008041c177981 */ /* 0x000362000c1e1900 */
[C---:B0-----:R-:W-:Y:S02]  /*0400*/  FSETP.GT.AND P1, PT, R20.reuse, 8.50705917302346158658e+37, PT ;  /* 0x7e8000001400780b */ /* 0x041fe40003f24000 */
[C---:B------:R-:W-:Y:S01]  /*0410*/  FSETP.GEU.AND P2, PT, R20.reuse, 1.175494350822287508e-38, PT ;  /* 0x008000001400780b */ /* 0x040fe20003f4e000 */
[----:B-1----:R-:W0:Y:S10]  /*0420*/  LDC.64 R16, c[0x0][0x238] ;  /* 0x00008e00ff107b82 */ /* 0x002e340000000a00 */
[----:B------:R-:W-:-:S04]  /*0430*/  @P1 FMUL R20, R20, 0.25 ;  /* 0x3e80000014141820 */ /* 0x000fc80000400000 */
[----:B------:R-:W-:Y:S01]  /*0440*/  @!P2 FMUL R20, R20, 16777216 ;  /* 0x4b8000001414a820 */ /* 0x000fe20000400000 */
[----:B------:R-:W-:-:S05]  /*0450*/  FSEL R21, R21, 1, P1 ;  /* 0x3f80000015157808 */ /* 0x000fca0000800000 */
[----:B------:R-:W1:Y:S01]  /*0460*/  MUFU.RCP R20, R20 ;  /* 0x0000001400147308 */ /* 0x000e620000001000 */
[----:B------:R-:W-:Y:S01]  /*0470*/  @!P2 FMUL R21, R21, 16777216 ;  /* 0x4b8000001515a820 */ /* 0x000fe20000400000 */
[----:B0-----:R-:W-:-:S04]  /*0480*/  IMAD.WIDE R28, R26, 0x4, R16 ;  /* 0x000000041a1c7825 */ /* 0x001fc800078e0210 */
[----:B-1----:R-:W-:Y:S02]  /*0490*/  FMUL R20, R20, R21 ;  /* 0x0000001514147220 */ /* 0x002fe40000400000 */
[----:B------:R0:W5:Y:S02]  /*04a0*/  LDG.E R21, desc[UR4][R18.64+0x8] ;  /* 0x0000080412157981 */ /* 0x000164000c1e1900 */
[----:B0-----:R-:W-:-:S06]  /*04b0*/  CS2R R18, SRZ ;  /* 0x0000000000127805 */ /* 0x001fcc000001ff00 */
[----:B------:R0:W5:Y:S02]  /*04c0*/  @!P0 LDG.E.64 R18, desc[UR4][R28.64] ;  /* 0x000000041c128981 */ /* 0x000164000c1e1b00 */
[----:B0-----:R-:W-:-:S04]  /*04d0*/  IMAD.WIDE R28, R25, 0x4, R16 ;  /* 0x00000004191c7825 */ /* 0x001fc800078e0210 */
[----:B------:R-:W-:-:S04]  /*04e0*/  IMAD.WIDE R16, R27, 0x4, R16 ;  /* 0x000000041b107825 */ /* 0x000fc800078e0210 */
[----:B--2---:R-:W-:Y:S01]  /*04f0*/  FADD R24, -R4, R13 ;  /* 0x0000000d04187221 */ /* 0x004fe20000000100 */
[----:B---3--:R-:W-:-:S03]  /*0500*/  FADD R11, -R3, R11 ;  /* 0x0000000b030b7221 */ /* 0x008fc60000000100 */
[----:B------:R-:W-:Y:S01]  /*0510*/  FMUL R24, R5, R24 ;  /* 0x0000001805187220 */ /* 0x000fe20000400000 */
[----:B------:R-:W-:-:S04]  /*0520*/  FMUL R11, R2, R11 ;  /* 0x0000000b020b7220 */ /* 0x000fc80000400000 */
[----:B----4-:R-:W-:Y:S01]  /*0530*/  FFMA R11, R6, R11, R9 ;  /* 0x0000000b060b7223 */ /* 0x010fe20000000009 */
[----:B-----5:R-:W-:Y:S01]  /*0540*/  FFMA R24, R7, R24, R8 ;  /* 0x0000001807187223 */ /* 0x020fe20000000008 */
[----:B------:R-:W-:-:S03]  /*0550*/  FADD R12, -R4, R12 ;  /* 0x0000000c040c7221 */ /* 0x000fc60000000100 */
[----:B------:R-:W-:Y:S01]  /*0560*/  FADD R24, R11, R24 ;  /* 0x000000180b187221 */ /* 0x000fe20000000000 */
[----:B------:R-:W-:Y:S01]  /*0570*/  FADD R11, -R3, R10 ;  /* 0x0000000a030b7221 */ /* 0x000fe20000000100 */
[----:B------:R-:W-:-:S03]  /*0580*/  FMUL R12, R5, R12 ;  /* 0x0000000c050c7220 */ /* 0x000fc60000400000 */
[----:B------:R-:W-:Y:S01]  /*0590*/  FMUL R11, R2, R11 ;  /* 0x0000000b020b7220 */ /* 0x000fe20000400000 */
[----:B------:R-:W-:-:S03]  /*05a0*/  FFMA R12, R7, R12, R8 ;  /* 0x0000000c070c7223 */ /* 0x000fc60000000008 */
[----:B------:R-:W-:-:S04]  /*05b0*/  FFMA R11, R6, R11, R9 ;  /* 0x0000000b060b7223 */ /* 0x000fc80000000009 */
[----:B------:R-:W-:Y:S01]  /*05c0*/  FADD R26, R11, R12 ;  /* 0x0000000c0b1a7221 */ /* 0x000fe20000000000 */
[----:B------:R-:W-:-:S06]  /*05d0*/  CS2R R10, SRZ ;  /* 0x00000000000a7805 */ /* 0x000fcc000001ff00 */
[----:B------:R-:W2:Y:S01]  /*05e0*/  @!P0 LDG.E.64 R10, desc[UR4][R28.64] ;  /* 0x000000041c0a8981 */ /* 0x000ea2000c1e1b00 */
[----:B------:R-:W-:-:S06]  /*05f0*/  CS2R R12, SRZ ;  /* 0x00000000000c7805 */ /* 0x000fcc000001ff00 */
[----:B------:R0:W3:Y:S01]  /*0600*/  @!P0 LDG.E.64 R12, desc[UR4][R16.64] ;  /* 0x00000004100c8981 */ /* 0x0000e2000c1e1b00 */
[----:B------:R-:W-:Y:S01]  /*0610*/  FADD R15, -R21, R15 ;  /* 0x0000000f150f7221 */ /* 0x000fe20000000100 */
[C---:B------:R-:W-:Y:S01]  /*0620*/  FADD R25, -R4.reuse, R18 ;  /* 0x0000001204197221 */ /* 0x040fe20000000100 */
[----:B------:R-:W-:Y:S02]  /*0630*/  FADD R4, -R4, R19 ;  /* 0x0000001304047221 */ /* 0x000fe40000000100 */
[----:B------:R-:W1:Y:S01]  /*0640*/  LDC.64 R18, c[0x0][0x240] ;  /* 0x00009000ff127b82 */ /* 0x000e620000000a00 */
[C---:B------:R-:W-:Y:S01]  /*0650*/  FMUL R27, R5.reuse, R25 ;  /* 0x00000019051b7220 */ /* 0x040fe20000400000 */
[----:B0-----:R-:W-:-:S06]  /*0660*/  FMUL R17, R5, R4 ;  /* 0x0000000405117220 */ /* 0x001fcc0000400000 */
[----:B------:R-:W0:Y:S01]  /*0670*/  LDC.64 R4, c[0x0][0x248] ;  /* 0x00009200ff047b82 */ /* 0x000e220000000a00 */
[----:B-1----:R-:W-:-:S04]  /*0680*/  IMAD.WIDE R18, R0, 0x4, R18 ;  /* 0x0000000400127825 */ /* 0x002fc800078e0212 */
[----:B0-----:R-:W-:-:S04]  /*0690*/  IMAD.WIDE R4, R0, 0x4, R4 ;  /* 0x0000000400047825 */ /* 0x001fc800078e0204 */
[C---:B--2---:R-:W-:Y:S01]  /*06a0*/  FADD R25, -R3.reuse, R10 ;  /* 0x0000000a03197221 */ /* 0x044fe20000000100 */
[----:B------:R-:W-:Y:S01]  /*06b0*/  FADD R11, -R3, R11 ;  /* 0x0000000b030b7221 */ /* 0x000fe20000000100 */
[C-C-:B------:R-:W-:Y:S01]  /*06c0*/  FFMA R3, R7.reuse, R27, R8.reuse ;  /* 0x0000001b07037223 */ /* 0x140fe20000000008 */
[----:B------:R-:W-:Y:S01]  /*06d0*/  FFMA R7, R7, R17, R8 ;  /* 0x0000001107077223 */ /* 0x000fe20000000008 */
[C---:B------:R-:W-:Y:S01]  /*06e0*/  FMUL R25, R2.reuse, R25 ;  /* 0x0000001902197220 */ /* 0x040fe20000400000 */
[----:B------:R-:W-:Y:S01]  /*06f0*/  FMUL R8, R2, R11 ;  /* 0x0000000b02087220 */ /* 0x000fe20000400000 */
[----:B------:R-:W-:Y:S02]  /*0700*/  FADD R11, -R21, R14 ;  /* 0x0000000e150b7221 */ /* 0x000fe40000000100 */
[C-C-:B------:R-:W-:Y:S01]  /*0710*/  FFMA R2, R6.reuse, R25, R9.reuse ;  /* 0x0000001906027223 */ /* 0x140fe20000000009 */
[----:B------:R-:W-:Y:S01]  /*0720*/  FFMA R6, R6, R8, R9 ;  /* 0x0000000806067223 */ /* 0x000fe20000000009 */
[-C--:B------:R-:W-:Y:S01]  /*0730*/  FMUL R11, R11, R20.reuse ;  /* 0x000000140b0b7220 */ /* 0x080fe20000400000 */
[----:B------:R-:W-:Y:S01]  /*0740*/  FMUL R8, R15, R20 ;  /* 0x000000140f087220 */ /* 0x000fe20000400000 */
[C---:B---3--:R-:W-:Y:S01]  /*0750*/  FADD R9, -R21.reuse, R12 ;  /* 0x0000000c15097221 */ /* 0x048fe20000000100 */
[----:B------:R-:W-:Y:S01]  /*0760*/  FADD R13, -R21, R13 ;  /* 0x0000000d150d7221 */ /* 0x000fe20000000100 */
[C-C-:B------:R-:W-:Y:S01]  /*0770*/  FFMA R11, R22.reuse, R11, R23.reuse ;  /* 0x0000000b160b7223 */ /* 0x140fe20000000017 */
[----:B------:R-:W-:Y:S01]  /*0780*/  FFMA R27, R22, R8, R23 ;  /* 0x00000008161b7223 */ /* 0x000fe20000000017 */
[C---:B------:R-:W-:Y:S01]  /*0790*/  FMUL R9, R20.reuse, R9 ;  /* 0x0000000914097220 */ /* 0x040fe20000400000 */
[----:B------:R-:W-:Y:S01]  /*07a0*/  FMUL R20, R20, R13 ;  /* 0x0000000d14147220 */ /* 0x000fe20000400000 */
[----:B------:R-:W-:Y:S01]  /*07b0*/  FADD R26, R26, R11 ;  /* 0x0000000b1a1a7221 */ /* 0x000fe20000000000 */
[----:B------:R-:W-:Y:S01]  /*07c0*/  FADD R27, R24, R27 ;  /* 0x0000001b181b7221 */ /* 0x000fe20000000000 */
[----:B------:R-:W-:Y:S01]  /*07d0*/  FFMA R9, R22, R9, R23 ;  /* 0x0000000916097223 */ /* 0x000fe20000000017 */
[----:B------:R-:W-:Y:S01]  /*07e0*/  FADD R2, R2, R3 ;  /* 0x0000000302027221 */ /* 0x000fe20000000000 */
[----:B------:R-:W-:Y:S01]  /*07f0*/  FADD R6, R6, R7 ;  /* 0x0000000706067221 */ /* 0x000fe20000000000 */
[----:B------:R-:W-:Y:S01]  /*0800*/  FFMA R23, R22, R20, R23 ;  /* 0x0000001416177223 */ /* 0x000fe20000000017 */
[----:B------:R0:W-:Y:S01]  /*0810*/  @!P0 STG.E.64 desc[UR4][R18.64], R26 ;  /* 0x0000001a12008986 */ /* 0x0001e2000c101b04 */
[----:B------:R-:W-:-:S02]  /*0820*/  FADD R2, R2, R9 ;  /* 0x0000000902027221 */ /* 0x000fc40000000000 */
[----:B------:R-:W-:Y:S01]  /*0830*/  FADD R3, R6, R23 ;  /* 0x0000001706037221 */ /* 0x000fe20000000000 */
[----:B0-----:R-:W-:Y:S06]  /*0840*/  @P0 EXIT ;  /* 0x000000000000094d */ /* 0x001fec0003800000 */
[----:B------:R-:W-:Y:S01]  /*0850*/  STG.E.64 desc[UR4][R4.64], R2 ;  /* 0x0000000204007986 */ /* 0x000fe2000c101b04 */
[----:B------:R-:W-:Y:S05]  /*0860*/  EXIT ;  /* 0x000000000000794d */ /* 0x000fea0003800000 */
.L_x_0:
[----:B------:R-:W-:-:S00]  /*0870*/  BRA `(.L_x_0) ;  /* 0xfffffffc00fc7947 */ /* 0x000fc0000383ffff */
[----:B------:R-:W-:-:S00]  /*0880*/  NOP ;  /* 0x0000000000007918 */ /* 0x000fc00000000000 */
[----:B------:R-:W-:-:S00]  /*0890*/  NOP ;  /* 0x0000000000007918 */ /* 0x000fc00000000000 */
[----:B------:R-:W-:-:S00]  /*08a0*/  NOP ;  /* 0x0000000000007918 */ /* 0x000fc00000000000 */
[----:B------:R-:W-:-:S00]  /*08b0*/  NOP ;  /* 0x0000000000007918 */ /* 0x000fc00000000000 */
[----:B------:R-:W-:-:S00]  /*08c0*/  NOP ;  /* 0x0000000000007918 */ /* 0x000fc00000000000 */
[----:B------:R-:W-:-:S00]  /*08d0*/  NOP ;  /* 0x0000000000007918 */ /* 0x000fc00000000000 */
[----:B------:R-:W-:-:S00]  /*08e0*/  NOP ;  /* 0x0000000000007918 */ /* 0x000fc00000000000 */
[----:B------:R-:W-:-:S00]  /*08f0*/  NOP ;  /* 0x0000000000007918 */ /* 0x000fc00000000000 */
.L_x_1:


//--------------------- .nv.global.init           --------------------------
	.section	.nv.global.init,"aw",@progbits
.nv.global.init:
	.type		_$_str,@object
	.size		_$_str,(_$_str_$_2 - _$_str)
_$_str:
        /*0000*/ 	.byte	0x5f, 0x5f, 0x43, 0x55, 0x44, 0x41, 0x5f, 0x46, 0x54, 0x5a, 0x00
	.type		_$_str_$_2,@object
	.size		_$_str_$_2,(.L_1 - _$_str_$_2)
_$_str_$_2:
        /*000b*/ 	.byte	0x5f, 0x5f, 0x43, 0x55, 0x44, 0x41, 0x5f, 0x50, 0x52, 0x45, 0x43, 0x5f, 0x53, 0x51, 0x52, 0x54
        /*001b*/ 	.byte	0x00
.L_1:


//--------------------- .nv.constant0.triton_poi_fused_sum_12 --------------------------
	.section	.nv.constant0.triton_poi_fused_sum_12,"a",@progbits
	.sectionflags	@""
	.align	4
.nv.constant0.triton_poi_fused_sum_12:
	.zero		596
